	.headerflags	@"EF_CUDA_TEXMODE_UNIFIED EF_CUDA_64BIT_ADDRESS EF_CUDA_ACCELERATORS EF_CUDA_SM90 EF_CUDA_VIRTUAL_SM(EF_CUDA_SM90)"
	.elftype	@"ET_EXEC"


//--------------------- .nv.info                  --------------------------
	.section	.nv.info,"",@"SHT_CUDA_INFO"
	.align	4


	//----- nvinfo : EIATTR_REGCOUNT
	.align		4
        /*0000*/ 	.byte	0x04, 0x2f
        /*0002*/ 	.short	(.L_1 - .L_0)
	.align		4
.L_0:
        /*0004*/ 	.word	index@(triton_poi_fused_avg_pool2d_22)
        /*0008*/ 	.word	0x00000020


	//----- nvinfo : EIATTR_MIN_STACK_SIZE
	.align		4
.L_1:
        /*000c*/ 	.byte	0x04, 0x12
        /*000e*/ 	.short	(.L_3 - .L_2)
	.align		4
.L_2:
        /*0010*/ 	.word	index@(triton_poi_fused_avg_pool2d_22)
        /*0014*/ 	.word	0x00000000


	//----- nvinfo : EIATTR_FRAME_SIZE
	.align		4
.L_3:
        /*0018*/ 	.byte	0x04, 0x11
        /*001a*/ 	.short	(.L_5 - .L_4)
	.align		4
.L_4:
        /*001c*/ 	.word	index@(triton_poi_fused_avg_pool2d_22)
        /*0020*/ 	.word	0x00000000


	//----- nvinfo : EIATTR_MIN_STACK_SIZE
	.align		4
.L_5:
        /*0024*/ 	.byte	0x04, 0x12
        /*0026*/ 	.short	(.L_7 - .L_6)
	.align		4
.L_6:
        /*0028*/ 	.word	index@(triton_poi_fused_avg_pool2d_22)
        /*002c*/ 	.word	0x00000000
.L_7:


//--------------------- .nv.info.triton_poi_fused_avg_pool2d_22 --------------------------
	.section	.nv.info.triton_poi_fused_avg_pool2d_22,"",@"SHT_CUDA_INFO"
	.sectionflags	@""
	.align	4


	//----- nvinfo : EIATTR_CUDA_API_VERSION
	.align		4
        /*0000*/ 	.byte	0x04, 0x37
        /*0002*/ 	.short	(.L_9 - .L_8)
.L_8:
        /*0004*/ 	.word	0x0000007c


	//----- nvinfo : EIATTR_KPARAM_INFO
	.align		4
.L_9:
        /*0008*/ 	.byte	0x04, 0x17
        /*000a*/ 	.short	(.L_11 - .L_10)
.L_10:
        /*000c*/ 	.word	0x00000000
        /*0010*/ 	.short	0x0002
        /*0012*/ 	.short	0x0010
        /*0014*/ 	.byte	0x00, 0xf0, 0x11, 0x00


	//----- nvinfo : EIATTR_KPARAM_INFO
	.align		4
.L_11:
        /*0018*/ 	.byte	0x04, 0x17
        /*001a*/ 	.short	(.L_13 - .L_12)
.L_12:
        /*001c*/ 	.word	0x00000000
        /*0020*/ 	.short	0x0001
        /*0022*/ 	.short	0x0008
        /*0024*/ 	.byte	0x00, 0xf4, 0x21, 0x00


	//----- nvinfo : EIATTR_KPARAM_INFO
	.align		4
.L_13:
        /*0028*/ 	.byte	0x04, 0x17
        /*002a*/ 	.short	(.L_15 - .L_14)
.L_14:
        /*002c*/ 	.word	0x00000000
        /*0030*/ 	.short	0x0000
        /*0032*/ 	.short	0x0000
        /*0034*/ 	.byte	0x00, 0xf4, 0x21, 0x00


	//----- nvinfo : EIATTR_SPARSE_MMA_MASK
	.align		4
.L_15:
        /*0038*/ 	.byte	0x03, 0x50
        /*003a*/ 	.short	0x0000


	//----- nvinfo : EIATTR_MAXREG_COUNT
	.align		4
        /*003c*/ 	.byte	0x03, 0x1b
        /*003e*/ 	.short	0x00ff


	//----- nvinfo : EIATTR_EXIT_INSTR_OFFSETS
	.align		4
        /*0040*/ 	.byte	0x04, 0x1c
        /*0042*/ 	.short	(.L_17 - .L_16)


	//   ....[0]....
.L_16:
        /*0044*/ 	.word	0x00001830


	//   ....[1]....
        /*0048*/ 	.word	0x00001850


	//----- nvinfo : EIATTR_REQNTID
	.align		4
.L_17:
        /*004c*/ 	.byte	0x04, 0x10
        /*004e*/ 	.short	(.L_19 - .L_18)
.L_18:
        /*0050*/ 	.word	0x00000080
        /*0054*/ 	.word	0x00000001
        /*0058*/ 	.word	0x00000001


	//----- nvinfo : EIATTR_CBANK_PARAM_SIZE
	.align		4
.L_19:
        /*005c*/ 	.byte	0x03, 0x19
        /*005e*/ 	.short	0x0014


	//----- nvinfo : EIATTR_PARAM_CBANK
	.align		4
        /*0060*/ 	.byte	0x04, 0x0a
        /*0062*/ 	.short	(.L_21 - .L_20)
	.align		4
.L_20:
        /*0064*/ 	.word	index@(.nv.constant0.triton_poi_fused_avg_pool2d_22)
        /*0068*/ 	.short	0x0210
        /*006a*/ 	.short	0x0014


	//----- nvinfo : EIATTR_SW_WAR
	.align		4
.L_21:
        /*006c*/ 	.byte	0x04, 0x36
        /*006e*/ 	.short	(.L_23 - .L_22)
.L_22:
        /*0070*/ 	.word	0x00000008
.L_23:


//--------------------- .nv.callgraph             --------------------------
	.section	.nv.callgraph,"",@"SHT_CUDA_CALLGRAPH"
	.align	4
	.sectionentsize	8
	.align		4
        /*0000*/ 	.word	0x00000000
	.align		4
        /*0004*/ 	.word	0xffffffff
	.align		4
        /*0008*/ 	.word	0x00000000
	.align		4
        /*000c*/ 	.word	0xfffffffe
	.align		4
        /*0010*/ 	.word	0x00000000
	.align		4
        /*0014*/ 	.word	0xfffffffd
	.align		4
        /*0018*/ 	.word	0x00000000
	.align		4
        /*001c*/ 	.word	0xfffffffc


//--------------------- .text.triton_poi_fused_avg_pool2d_22 --------------------------
	.section	.text.triton_poi_fused_avg_pool2d_22,"ax",@progbits
	.align	128
        .global         triton_poi_fused_avg_pool2d_22
        .type           triton_poi_fused_avg_pool2d_22,@function
        .size           triton_poi_fused_avg_pool2d_22,(.L_x_1 - triton_poi_fused_avg_pool2d_22)
        .other          triton_poi_fused_avg_pool2d_22,@"STO_CUDA_ENTRY STV_DEFAULT"
triton_poi_fused_avg_pool2d_22:
.text.triton_poi_fused_avg_pool2d_22:
[----:B------:R-:W0:Y:S02]  /*0000*/  LDC R1, c[0x0][0x28] ;  /* 0x00000a00ff017b82 */ /* 0x000e240000000800 */
[----:B------:R-:W1:Y:S01]  /*0010*/  S2R R0, SR_TID.X ;  /* 0x0000000000007919 */ /* 0x000e620000002100 */
[----:B------:R-:W-:Y:S01]  /*0020*/  IMAD.MOV.U32 R18, RZ, RZ, RZ ;  /* 0x000000ffff127224 */ /* 0x000fe200078e00ff */
[----:B------:R-:W2:Y:S01]  /*0030*/  LDC.64 R20, c[0x0][0x210] ;  /* 0x00008400ff147b82 */ /* 0x000ea20000000a00 */
[----:B------:R-:W-:Y:S01]  /*0040*/  CS2R R12, SRZ ;  /* 0x00000000000c7805 */ /* 0x000fe2000001ff00 */
[----:B------:R-:W3:Y:S01]  /*0050*/  S2R R19, SR_CTAID.X ;  /* 0x0000000000137919 */ /* 0x000ee20000002500 */
[----:B------:R-:W-:Y:S01]  /*0060*/  CS2R R14, SRZ ;  /* 0x00000000000e7805 */ /* 0x000fe2000001ff00 */
[----:B------:R-:W-:Y:S01]  /*0070*/  ULDC.64 UR4, c[0x0][0x208] ;  /* 0x0000820000047ab9 */ /* 0x000fe20000000a00 */
[----:B-1----:R-:W-:Y:S01]  /*0080*/  IMAD.SHL.U32 R0, R0, 0x4, RZ ;  /* 0x0000000400007824 */ /* 0x002fe200078e00ff */
[----:B---3--:R-:W-:-:S04]  /*0090*/  SHF.R.S32.HI R3, RZ, 0x15, R19 ;  /* 0x00000015ff037819 */ /* 0x008fc80000011413 */
[----:B------:R-:W-:Y:S02]  /*00a0*/  LOP3.LUT R0, R0, 0x1fc, RZ, 0xc0, !PT ;  /* 0x000001fc00007812 */ /* 0x000fe400078ec0ff */
[----:B------:R-:W-:-:S03]  /*00b0*/  SGXT R3, R3, 0x1 ;  /* 0x000000010303781a */ /* 0x000fc60000000200 */
[----:B------:R-:W-:-:S04]  /*00c0*/  IMAD R19, R19, 0x400, R0 ;  /* 0x0000040013137824 */ /* 0x000fc800078e0200 */
[----:B------:R-:W-:Y:S01]  /*00d0*/  IMAD.HI R4, R19, -0x15f15f15, R18 ;  /* 0xea0ea0eb13047827 */ /* 0x000fe200078e0212 */
[----:B------:R-:W-:-:S03]  /*00e0*/  LEA.HI R6, R3, R19, RZ, 0x8 ;  /* 0x0000001303067211 */ /* 0x000fc600078f40ff */
[----:B------:R-:W-:Y:S01]  /*00f0*/  VIADD R25, R19, 0xffffdc00 ;  /* 0xffffdc0013197836 */ /* 0x000fe20000000000 */
[----:B------:R-:W-:Y:S01]  /*0100*/  SHF.R.S32.HI R7, RZ, 0x8, R6 ;  /* 0x00000008ff077819 */ /* 0x000fe20000011406 */
[----:B------:R-:W-:Y:S01]  /*0110*/  IMAD.MOV.U32 R6, RZ, RZ, RZ ;  /* 0x000000ffff067224 */ /* 0x000fe200078e00ff */
[----:B------:R-:W-:Y:S01]  /*0120*/  SHF.R.U32.HI R5, RZ, 0x1f, R4 ;  /* 0x0000001fff057819 */ /* 0x000fe20000011604 */
[----:B--2---:R-:W-:-:S03]  /*0130*/  IMAD.WIDE R24, R25, 0x4, R20 ;  /* 0x0000000419187825 */ /* 0x004fc600078e0214 */
[----:B------:R-:W-:Y:S01]  /*0140*/  LEA.HI.SX32 R5, R4, R5, 0x13 ;  /* 0x0000000504057211 */ /* 0x000fe200078f9aff */
[----:B------:R-:W-:-:S04]  /*0150*/  IMAD.HI R2, R7, -0x15f15f15, R6 ;  /* 0xea0ea0eb07027827 */ /* 0x000fc800078e0206 */
[----:B------:R-:W-:Y:S01]  /*0160*/  IMAD.MOV.U32 R4, RZ, RZ, RZ ;  /* 0x000000ffff047224 */ /* 0x000fe200078e00ff */
[----:B------:R-:W-:Y:S01]  /*0170*/  SHF.R.U32.HI R9, RZ, 0x1f, R2 ;  /* 0x0000001fff097819 */ /* 0x000fe20000011602 */
[----:B------:R-:W-:Y:S02]  /*0180*/  VIADD R27, R19, 0xffffdd00 ;  /* 0xffffdd00131b7836 */ /* 0x000fe40000000000 */
[----:B------:R-:W-:Y:S01]  /*0190*/  IMAD.HI R0, R5, -0x15f15f15, R4 ;  /* 0xea0ea0eb05007827 */ /* 0x000fe200078e0204 */
[----:B------:R-:W-:-:S03]  /*01a0*/  LEA.HI.SX32 R6, R2, R9, 0x1b ;  /* 0x0000000902067211 */ /* 0x000fc600078fdaff */
[----:B------:R-:W-:Y:S01]  /*01b0*/  IMAD.WIDE R26, R27, 0x4, R20 ;  /* 0x000000041b1a7825 */ /* 0x000fe200078e0214 */
[----:B------:R-:W-:-:S03]  /*01c0*/  SHF.R.U32.HI R9, RZ, 0x1f, R0 ;  /* 0x0000001fff097819 */ /* 0x000fc60000011600 */
[----:B------:R-:W-:Y:S01]  /*01d0*/  IMAD R2, R6, -0x23, R7 ;  /* 0xffffffdd06027824 */ /* 0x000fe200078e0207 */
[----:B------:R-:W-:Y:S02]  /*01e0*/  LEA.HI.SX32 R9, R0, R9, 0x1b ;  /* 0x0000000900097211 */ /* 0x000fe400078fdaff */
[----:B------:R-:W-:Y:S02]  /*01f0*/  CS2R R6, SRZ ;  /* 0x0000000000067805 */ /* 0x000fe4000001ff00 */
[C---:B------:R-:W-:Y:S01]  /*0200*/  ISETP.GT.AND P3, PT, R2.reuse, RZ, PT ;  /* 0x000000ff0200720c */ /* 0x040fe20003f64270 */
[----:B------:R-:W-:Y:S01]  /*0210*/  IMAD R17, R9, -0x23, R5 ;  /* 0xffffffdd09117824 */ /* 0x000fe200078e0205 */
[----:B------:R-:W-:Y:S01]  /*0220*/  ISETP.GT.AND P0, PT, R2, -0x1, PT ;  /* 0xffffffff0200780c */ /* 0x000fe20003f04270 */
[----:B------:R-:W-:-:S03]  /*0230*/  IMAD.MOV.U32 R5, RZ, RZ, RZ ;  /* 0x000000ffff057224 */ /* 0x000fc600078e00ff */
[C---:B------:R-:W-:Y:S02]  /*0240*/  ISETP.GT.AND P5, PT, R17.reuse, RZ, P3 ;  /* 0x000000ff1100720c */ /* 0x040fe40001fa4270 */
[----:B------:R-:W-:Y:S02]  /*0250*/  ISETP.GT.AND P0, PT, R17, RZ, P0 ;  /* 0x000000ff1100720c */ /* 0x000fe40000704270 */
[C---:B------:R-:W-:Y:S02]  /*0260*/  ISETP.LT.AND P5, PT, R19.reuse, 0x132400, P5 ;  /* 0x001324001300780c */ /* 0x040fe40002fa1270 */
[----:B------:R-:W-:-:S11]  /*0270*/  ISETP.LT.AND P4, PT, R19, 0x132400, P0 ;  /* 0x001324001300780c */ /* 0x000fd60000781270 */
[----:B------:R-:W2:Y:S04]  /*0280*/  @P5 LDG.E.128 R12, desc[UR4][R24.64] ;  /* 0x00000004180c5981 */ /* 0x000ea8000c1e1d00 */
[----:B------:R1:W3:Y:S01]  /*0290*/  @P4 LDG.E.128 R4, desc[UR4][R26.64] ;  /* 0x000000041a044981 */ /* 0x0002e2000c1e1d00 */
[----:B------:R-:W-:Y:S02]  /*02a0*/  VIADD R23, R19, 0x200 ;  /* 0x0000020013177836 */ /* 0x000fe40000000000 */
[----:B------:R-:W-:Y:S02]  /*02b0*/  IMAD.MOV.U32 R22, RZ, RZ, RZ ;  /* 0x000000ffff167224 */ /* 0x000fe400078e00ff */
[----:B------:R-:W-:Y:S01]  /*02c0*/  IMAD.MOV.U32 R8, RZ, RZ, RZ ;  /* 0x000000ffff087224 */ /* 0x000fe200078e00ff */
[----:B------:R-:W-:Y:S01]  /*02d0*/  LEA.HI R3, R3, R23, RZ, 0x8 ;  /* 0x0000001703037211 */ /* 0x000fe200078f40ff */
[----:B------:R-:W-:-:S03]  /*02e0*/  IMAD.HI R10, R23, -0x15f15f15, R22 ;  /* 0xea0ea0eb170a7827 */ /* 0x000fc600078e0216 */
[----:B------:R-:W-:Y:S01]  /*02f0*/  SHF.R.S32.HI R9, RZ, 0x8, R3 ;  /* 0x00000008ff097819 */ /* 0x000fe20000011403 */
[----:B-1----:R-:W-:Y:S01]  /*0300*/  VIADD R27, R19, 0xffffdf00 ;  /* 0xffffdf00131b7836 */ /* 0x002fe20000000000 */
[----:B------:R-:W-:-:S03]  /*0310*/  SHF.R.U32.HI R11, RZ, 0x1f, R10 ;  /* 0x0000001fff0b7819 */ /* 0x000fc6000001160a */
[----:B------:R-:W-:Y:S01]  /*0320*/  IMAD.HI R3, R9, -0x15f15f15, R8 ;  /* 0xea0ea0eb09037827 */ /* 0x000fe200078e0208 */
[----:B------:R-:W-:-:S03]  /*0330*/  LEA.HI.SX32 R11, R10, R11, 0x13 ;  /* 0x0000000b0a0b7211 */ /* 0x000fc600078f9aff */
[----:B------:R-:W-:Y:S01]  /*0340*/  IMAD.MOV.U32 R10, RZ, RZ, RZ ;  /* 0x000000ffff0a7224 */ /* 0x000fe200078e00ff */
[----:B------:R-:W-:Y:S01]  /*0350*/  SHF.R.U32.HI R8, RZ, 0x1f, R3 ;  /* 0x0000001fff087819 */ /* 0x000fe20000011603 */
[----:B------:R-:W-:Y:S02]  /*0360*/  VIADD R29, R19, 0xffffde00 ;  /* 0xffffde00131d7836 */ /* 0x000fe40000000000 */
[----:B------:R-:W-:Y:S01]  /*0370*/  IMAD.HI R0, R11, -0x15f15f15, R10 ;  /* 0xea0ea0eb0b007827 */ /* 0x000fe200078e020a */
[----:B------:R-:W-:-:S03]  /*0380*/  LEA.HI.SX32 R8, R3, R8, 0x1b ;  /* 0x0000000803087211 */ /* 0x000fc600078fdaff */
[----:B------:R-:W-:Y:S01]  /*0390*/  IMAD.WIDE R26, R27, 0x4, R20 ;  /* 0x000000041b1a7825 */ /* 0x000fe200078e0214 */
[----:B------:R-:W-:-:S04]  /*03a0*/  SHF.R.U32.HI R3, RZ, 0x1f, R0 ;  /* 0x0000001fff037819 */ /* 0x000fc80000011600 */
[----:B------:R-:W-:Y:S01]  /*03b0*/  LEA.HI.SX32 R10, R0, R3, 0x1b ;  /* 0x00000003000a7211 */ /* 0x000fe200078fdaff */
[----:B------:R-:W-:Y:S02]  /*03c0*/  IMAD R3, R8, -0x23, R9 ;  /* 0xffffffdd08037824 */ /* 0x000fe400078e0209 */
[----:B------:R-:W-:Y:S02]  /*03d0*/  VIADD R8, R2, 0x1 ;  /* 0x0000000102087836 */ /* 0x000fe40000000000 */
[----:B------:R-:W-:Y:S01]  /*03e0*/  IMAD R0, R10, -0x23, R11 ;  /* 0xffffffdd0a007824 */ /* 0x000fe200078e020b */
[C---:B------:R-:W-:Y:S02]  /*03f0*/  ISETP.GT.AND P0, PT, R3.reuse, -0x1, PT ;  /* 0xffffffff0300780c */ /* 0x040fe40003f04270 */
[----:B------:R-:W-:Y:S02]  /*0400*/  CS2R R10, SRZ ;  /* 0x00000000000a7805 */ /* 0x000fe4000001ff00 */
[----:B------:R-:W-:-:S02]  /*0410*/  ISETP.GT.AND P1, PT, R3, RZ, PT ;  /* 0x000000ff0300720c */ /* 0x000fc40003f24270 */
[----:B------:R-:W-:Y:S02]  /*0420*/  ISETP.GT.AND P0, PT, R0, RZ, P0 ;  /* 0x000000ff0000720c */ /* 0x000fe40000704270 */
[----:B------:R-:W-:Y:S02]  /*0430*/  ISETP.GE.U32.AND P2, PT, R8, 0x23, PT ;  /* 0x000000230800780c */ /* 0x000fe40003f46070 */
[----:B------:R-:W-:Y:S02]  /*0440*/  CS2R R8, SRZ ;  /* 0x0000000000087805 */ /* 0x000fe4000001ff00 */
[----:B------:R-:W-:Y:S02]  /*0450*/  ISETP.LT.AND P0, PT, R23, 0x132400, P0 ;  /* 0x001324001700780c */ /* 0x000fe40000701270 */
[----:B------:R-:W-:Y:S01]  /*0460*/  ISETP.GT.AND P6, PT, R17, RZ, !P2 ;  /* 0x000000ff1100720c */ /* 0x000fe200057c4270 */
[----:B------:R-:W-:-:S10]  /*0470*/  IMAD.WIDE R28, R29, 0x4, R20 ;  /* 0x000000041d1c7825 */ /* 0x000fd400078e0214 */
[----:B------:R-:W4:Y:S01]  /*0480*/  @P0 LDG.E.128 R8, desc[UR4][R26.64] ;  /* 0x000000041a080981 */ /* 0x000f22000c1e1d00 */
[----:B--2---:R-:W-:Y:S02]  /*0490*/  SEL R12, R12, RZ, P5 ;  /* 0x000000ff0c0c7207 */ /* 0x004fe40002800000 */
[----:B------:R-:W-:Y:S02]  /*04a0*/  SEL R13, R13, RZ, P5 ;  /* 0x000000ff0d0d7207 */ /* 0x000fe40002800000 */
[----:B------:R-:W-:Y:S02]  /*04b0*/  SEL R18, R14, RZ, P5 ;  /* 0x000000ff0e127207 */ /* 0x000fe40002800000 */
[----:B------:R-:W-:Y:S02]  /*04c0*/  SEL R22, R15, RZ, P5 ;  /* 0x000000ff0f167207 */ /* 0x000fe40002800000 */
[----:B------:R-:W-:Y:S02]  /*04d0*/  ISETP.GT.AND P5, PT, R0, RZ, P1 ;  /* 0x000000ff0000720c */ /* 0x000fe40000fa4270 */
[----:B---3--:R-:W-:-:S02]  /*04e0*/  SEL R25, R4, RZ, P4 ;  /* 0x000000ff04197207 */ /* 0x008fc40002000000 */
[----:B------:R-:W-:Y:S02]  /*04f0*/  ISETP.LT.AND P5, PT, R23, 0x132400, P5 ;  /* 0x001324001700780c */ /* 0x000fe40002fa1270 */
[----:B------:R-:W-:Y:S01]  /*0500*/  SEL R16, R5, RZ, P4 ;  /* 0x000000ff05107207 */ /* 0x000fe20002000000 */
[----:B------:R-:W-:Y:S01]  /*0510*/  FADD R25, R12, R25 ;  /* 0x000000190c197221 */ /* 0x000fe20000000000 */
[----:B------:R-:W-:Y:S02]  /*0520*/  SEL R5, R6, RZ, P4 ;  /* 0x000000ff06057207 */ /* 0x000fe40002000000 */
[----:B------:R-:W-:Y:S02]  /*0530*/  CS2R R14, SRZ ;  /* 0x00000000000e7805 */ /* 0x000fe4000001ff00 */
[----:B------:R-:W-:Y:S01]  /*0540*/  SEL R7, R7, RZ, P4 ;  /* 0x000000ff07077207 */ /* 0x000fe20002000000 */
[----:B------:R-:W-:Y:S01]  /*0550*/  FADD R16, R13, R16 ;  /* 0x000000100d107221 */ /* 0x000fe20000000000 */
[----:B------:R-:W-:-:S02]  /*0560*/  CS2R R12, SRZ ;  /* 0x00000000000c7805 */ /* 0x000fc4000001ff00 */
[----:B------:R-:W-:Y:S01]  /*0570*/  ISETP.LT.AND P4, PT, R19, 0x132400, P6 ;  /* 0x001324001300780c */ /* 0x000fe20003781270 */
[----:B------:R-:W-:Y:S01]  /*0580*/  FADD R18, R18, R5 ;  /* 0x0000000512127221 */ /* 0x000fe20000000000 */
[----:B------:R-:W-:Y:S01]  /*0590*/  FADD R22, R22, R7 ;  /* 0x0000000716167221 */ /* 0x000fe20000000000 */
[----:B------:R-:W-:Y:S02]  /*05a0*/  CS2R R4, SRZ ;  /* 0x0000000000047805 */ /* 0x000fe4000001ff00 */
[----:B------:R-:W-:Y:S01]  /*05b0*/  CS2R R6, SRZ ;  /* 0x0000000000067805 */ /* 0x000fe2000001ff00 */
[----:B------:R-:W2:Y:S07]  /*05c0*/  @P5 LDG.E.128 R12, desc[UR4][R28.64] ;  /* 0x000000041c0c5981 */ /* 0x000eae000c1e1d00 */
[----:B------:R1:W3:Y:S01]  /*05d0*/  @P4 LDG.E.128 R4, desc[UR4][R28.64] ;  /* 0x000000041c044981 */ /* 0x0002e2000c1e1d00 */
[----:B------:R-:W-:Y:S01]  /*05e0*/  VIADD R24, R3, 0x1 ;  /* 0x0000000103187836 */ /* 0x000fe20000000000 */
[----:B----4-:R-:W-:-:S02]  /*05f0*/  SEL R8, R8, RZ, P0 ;  /* 0x000000ff08087207 */ /* 0x010fc40000000000 */
[----:B------:R-:W-:Y:S02]  /*0600*/  SEL R9, R9, RZ, P0 ;  /* 0x000000ff09097207 */ /* 0x000fe40000000000 */
[----:B------:R-:W-:Y:S02]  /*0610*/  SEL R10, R10, RZ, P0 ;  /* 0x000000ff0a0a7207 */ /* 0x000fe40000000000 */
[----:B------:R-:W-:Y:S02]  /*0620*/  SEL R11, R11, RZ, P0 ;  /* 0x000000ff0b0b7207 */ /* 0x000fe40000000000 */
[----:B------:R-:W-:Y:S02]  /*0630*/  ISETP.GE.U32.AND P0, PT, R24, 0x23, PT ;  /* 0x000000231800780c */ /* 0x000fe40003f06070 */
[----:B--2---:R-:W-:Y:S02]  /*0640*/  SEL R27, R12, RZ, P5 ;  /* 0x000000ff0c1b7207 */ /* 0x004fe40002800000 */
[----:B------:R-:W-:-:S02]  /*0650*/  SEL R12, R13, RZ, P5 ;  /* 0x000000ff0d0c7207 */ /* 0x000fc40002800000 */
[----:B-1----:R-:W-:Y:S02]  /*0660*/  SEL R29, R14, RZ, P5 ;  /* 0x000000ff0e1d7207 */ /* 0x002fe40002800000 */
[----:B------:R-:W-:Y:S01]  /*0670*/  SEL R26, R15, RZ, P5 ;  /* 0x000000ff0f1a7207 */ /* 0x000fe20002800000 */
[----:B------:R-:W-:Y:S01]  /*0680*/  FADD R13, R12, R9 ;  /* 0x000000090c0d7221 */ /* 0x000fe20000000000 */
[----:B------:R-:W-:Y:S02]  /*0690*/  ISETP.GT.AND P5, PT, R0, RZ, !P0 ;  /* 0x000000ff0000720c */ /* 0x000fe400047a4270 */
[----:B---3--:R-:W-:Y:S02]  /*06a0*/  SEL R9, R5, RZ, P4 ;  /* 0x000000ff05097207 */ /* 0x008fe40002000000 */
[----:B------:R-:W-:Y:S02]  /*06b0*/  SEL R4, R4, RZ, P4 ;  /* 0x000000ff04047207 */ /* 0x000fe40002000000 */
[----:B------:R-:W-:-:S02]  /*06c0*/  SEL R5, R6, RZ, P4 ;  /* 0x000000ff06057207 */ /* 0x000fc40002000000 */
[----:B------:R-:W-:Y:S02]  /*06d0*/  SEL R7, R7, RZ, P4 ;  /* 0x000000ff07077207 */ /* 0x000fe40002000000 */
[----:B------:R-:W-:Y:S01]  /*06e0*/  ISETP.LT.AND P4, PT, R23, 0x132400, P5 ;  /* 0x001324001700780c */ /* 0x000fe20002f81270 */
[----:B------:R-:W-:Y:S01]  /*06f0*/  FADD R14, R29, R10 ;  /* 0x0000000a1d0e7221 */ /* 0x000fe20000000000 */
[----:B------:R-:W-:Y:S02]  /*0700*/  VIADD R29, R19, 0xffffe000 ;  /* 0xffffe000131d7836 */ /* 0x000fe40000000000 */
[----:B------:R-:W-:Y:S01]  /*0710*/  FADD R24, R27, R8 ;  /* 0x000000081b187221 */ /* 0x000fe20000000000 */
[----:B------:R-:W-:Y:S01]  /*0720*/  FADD R12, R26, R11 ;  /* 0x0000000b1a0c7221 */ /* 0x000fe20000000000 */
[----:B------:R-:W-:Y:S01]  /*0730*/  FADD R16, R16, R9 ;  /* 0x0000000910107221 */ /* 0x000fe20000000000 */
[----:B------:R-:W-:Y:S02]  /*0740*/  CS2R R8, SRZ ;  /* 0x0000000000087805 */ /* 0x000fe4000001ff00 */
[----:B------:R-:W-:Y:S01]  /*0750*/  CS2R R10, SRZ ;  /* 0x00000000000a7805 */ /* 0x000fe2000001ff00 */
[----:B------:R-:W-:Y:S01]  /*0760*/  IMAD.WIDE R28, R29, 0x4, R20 ;  /* 0x000000041d1c7825 */ /* 0x000fe200078e0214 */
[----:B------:R-:W-:-:S04]  /*0770*/  ISETP.GT.AND P5, PT, R17, -0x1, P3 ;  /* 0xffffffff1100780c */ /* 0x000fc80001fa4270 */
[----:B------:R-:W2:Y:S01]  /*0780*/  @P4 LDG.E.128 R8, desc[UR4][R28.64] ;  /* 0x000000041c084981 */ /* 0x000ea2000c1e1d00 */
[C---:B------:R-:W-:Y:S01]  /*0790*/  ISETP.LT.AND P5, PT, R19.reuse, 0x132400, P5 ;  /* 0x001324001300780c */ /* 0x040fe20002fa1270 */
[----:B------:R-:W-:Y:S02]  /*07a0*/  VIADD R27, R19, 0xffffff00 ;  /* 0xffffff00131b7836 */ /* 0x000fe40000000000 */
[----:B------:R-:W-:Y:S01]  /*07b0*/  FADD R15, R25, R4 ;  /* 0x00000004190f7221 */ /* 0x000fe20000000000 */
[----:B------:R-:W-:Y:S01]  /*07c0*/  FADD R18, R18, R5 ;  /* 0x0000000512127221 */ /* 0x000fe20000000000 */
[----:B------:R-:W-:Y:S01]  /*07d0*/  FADD R22, R22, R7 ;  /* 0x0000000716167221 */ /* 0x000fe20000000000 */
[----:B------:R-:W-:Y:S02]  /*07e0*/  CS2R R4, SRZ ;  /* 0x0000000000047805 */ /* 0x000fe4000001ff00 */
[----:B------:R-:W-:Y:S01]  /*07f0*/  CS2R R6, SRZ ;  /* 0x0000000000067805 */ /* 0x000fe2000001ff00 */
[----:B------:R-:W-:-:S05]  /*0800*/  IMAD.WIDE R26, R27, 0x4, R20 ;  /* 0x000000041b1a7825 */ /* 0x000fca00078e0214 */
[----:B------:R1:W3:Y:S01]  /*0810*/  @P5 LDG.E.128 R4, desc[UR4][R26.64] ;  /* 0x000000041a045981 */ /* 0x0002e2000c1e1d00 */
[----:B------:R-:W-:Y:S02]  /*0820*/  ISETP.GE.AND P6, PT, R19, 0x132400, PT ;  /* 0x001324001300780c */ /* 0x000fe40003fc6270 */
[----:B------:R-:W-:Y:S02]  /*0830*/  LOP3.LUT R25, R17, R2, RZ, 0xfc, !PT ;  /* 0x0000000211197212 */ /* 0x000fe400078efcff */
[----:B------:R-:W-:Y:S02]  /*0840*/  ISETP.GT.AND P1, PT, R0, -0x1, P1 ;  /* 0xffffffff0000780c */ /* 0x000fe40000f24270 */
[----:B------:R-:W-:Y:S02]  /*0850*/  ISETP.GT.AND P3, PT, R25, -0x1, !P6 ;  /* 0xffffffff1900780c */ /* 0x000fe40007764270 */
[----:B------:R-:W-:Y:S01]  /*0860*/  ISETP.LT.AND P1, PT, R23, 0x132400, P1 ;  /* 0x001324001700780c */ /* 0x000fe20000f21270 */
[----:B-1----:R-:W-:Y:S01]  /*0870*/  IMAD.WIDE R26, R19, 0x4, R20 ;  /* 0x00000004131a7825 */ /* 0x002fe200078e0214 */
[----:B--2---:R-:W-:-:S02]  /*0880*/  SEL R25, R8, RZ, P4 ;  /* 0x000000ff08197207 */ /* 0x004fc40002000000 */
[----:B------:R-:W-:Y:S02]  /*0890*/  SEL R8, R9, RZ, P4 ;  /* 0x000000ff09087207 */ /* 0x000fe40002000000 */
[----:B------:R-:W-:Y:S02]  /*08a0*/  SEL R9, R10, RZ, P4 ;  /* 0x000000ff0a097207 */ /* 0x000fe40002000000 */
[----:B------:R-:W-:Y:S01]  /*08b0*/  SEL R11, R11, RZ, P4 ;  /* 0x000000ff0b0b7207 */ /* 0x000fe20002000000 */
[----:B------:R-:W-:Y:S02]  /*08c0*/  FADD R13, R13, R8 ;  /* 0x000000080d0d7221 */ /* 0x000fe40000000000 */
[----:B------:R-:W-:Y:S01]  /*08d0*/  FADD R14, R14, R9 ;  /* 0x000000090e0e7221 */ /* 0x000fe20000000000 */
[----:B------:R-:W-:Y:S01]  /*08e0*/  CS2R R8, SRZ ;  /* 0x0000000000087805 */ /* 0x000fe2000001ff00 */
[----:B------:R-:W-:Y:S01]  /*08f0*/  FADD R12, R12, R11 ;  /* 0x0000000b0c0c7221 */ /* 0x000fe20000000000 */
[----:B------:R-:W-:-:S02]  /*0900*/  CS2R R10, SRZ ;  /* 0x00000000000a7805 */ /* 0x000fc4000001ff00 */
[----:B---3--:R-:W-:Y:S02]  /*0910*/  SEL R4, R4, RZ, P5 ;  /* 0x000000ff04047207 */ /* 0x008fe40002800000 */
[----:B------:R-:W-:Y:S02]  /*0920*/  SEL R5, R5, RZ, P5 ;  /* 0x000000ff05057207 */ /* 0x000fe40002800000 */
[----:B------:R-:W2:Y:S01]  /*0930*/  @P1 LDG.E.128 R8, desc[UR4][R26.64+0x400] ;  /* 0x000400041a081981 */ /* 0x000ea2000c1e1d00 */
[----:B------:R-:W-:Y:S01]  /*0940*/  SEL R7, R7, RZ, P5 ;  /* 0x000000ff07077207 */ /* 0x000fe20002800000 */
[----:B------:R-:W-:Y:S01]  /*0950*/  FADD R24, R24, R25 ;  /* 0x0000001918187221 */ /* 0x000fe20000000000 */
[----:B------:R-:W-:Y:S01]  /*0960*/  FADD R15, R15, R4 ;  /* 0x000000040f0f7221 */ /* 0x000fe20000000000 */
[----:B------:R-:W-:Y:S01]  /*0970*/  SEL R25, R6, RZ, P5 ;  /* 0x000000ff06197207 */ /* 0x000fe20002800000 */
[----:B------:R-:W-:Y:S01]  /*0980*/  FADD R16, R16, R5 ;  /* 0x0000000510107221 */ /* 0x000fe20000000000 */
[----:B------:R-:W-:Y:S01]  /*0990*/  FADD R22, R22, R7 ;  /* 0x0000000716167221 */ /* 0x000fe20000000000 */
[----:B------:R-:W-:-:S02]  /*09a0*/  CS2R R4, SRZ ;  /* 0x0000000000047805 */ /* 0x000fc4000001ff00 */
[----:B------:R-:W-:-:S06]  /*09b0*/  CS2R R6, SRZ ;  /* 0x0000000000067805 */ /* 0x000fcc000001ff00 */
[----:B------:R-:W3:Y:S01]  /*09c0*/  @P3 LDG.E.128 R4, desc[UR4][R26.64] ;  /* 0x000000041a043981 */ /* 0x000ee2000c1e1d00 */
[----:B------:R-:W-:Y:S01]  /*09d0*/  FADD R18, R18, R25 ;  /* 0x0000001912127221 */ /* 0x000fe20000000000 */
[----:B------:R-:W-:Y:S02]  /*09e0*/  ISETP.GE.AND P5, PT, R23, 0x132400, PT ;  /* 0x001324001700780c */ /* 0x000fe40003fa6270 */
[----:B--2---:R-:W-:Y:S02]  /*09f0*/  SEL R25, R8, RZ, P1 ;  /* 0x000000ff08197207 */ /* 0x004fe40000800000 */
[----:B------:R-:W-:Y:S02]  /*0a00*/  SEL R8, R9, RZ, P1 ;  /* 0x000000ff09087207 */ /* 0x000fe40000800000 */
[----:B------:R-:W-:-:S03]  /*0a10*/  SEL R9, R10, RZ, P1 ;  /* 0x000000ff0a097207 */ /* 0x000fc60000800000 */
[----:B------:R-:W-:Y:S01]  /*0a20*/  FADD R13, R13, R8 ;  /* 0x000000080d0d7221 */ /* 0x000fe20000000000 */
[----:B------:R-:W-:Y:S02]  /*0a30*/  LOP3.LUT R8, R0, R3, RZ, 0xfc, !PT ;  /* 0x0000000300087212 */ /* 0x000fe400078efcff */
[----:B------:R-:W-:Y:S02]  /*0a40*/  SEL R11, R11, RZ, P1 ;  /* 0x000000ff0b0b7207 */ /* 0x000fe40000800000 */
[----:B------:R-:W-:Y:S01]  /*0a50*/  ISETP.GT.AND P4, PT, R8, -0x1, !P5 ;  /* 0xffffffff0800780c */ /* 0x000fe20006f84270 */
[----:B------:R-:W-:Y:S01]  /*0a60*/  FADD R14, R14, R9 ;  /* 0x000000090e0e7221 */ /* 0x000fe20000000000 */
[----:B---3--:R-:W-:Y:S01]  /*0a70*/  SEL R4, R4, RZ, P3 ;  /* 0x000000ff04047207 */ /* 0x008fe20001800000 */
[----:B------:R-:W-:Y:S01]  /*0a80*/  FADD R12, R12, R11 ;  /* 0x0000000b0c0c7221 */ /* 0x000fe20000000000 */
[----:B------:R-:W-:Y:S02]  /*0a90*/  SEL R5, R5, RZ, P3 ;  /* 0x000000ff05057207 */ /* 0x000fe40001800000 */
[----:B------:R-:W-:-:S02]  /*0aa0*/  SEL R9, R6, RZ, P3 ;  /* 0x000000ff06097207 */ /* 0x000fc40001800000 */
[----:B------:R-:W-:Y:S02]  /*0ab0*/  SEL R11, R7, RZ, P3 ;  /* 0x000000ff070b7207 */ /* 0x000fe40001800000 */
[----:B------:R-:W-:Y:S01]  /*0ac0*/  ISETP.GT.AND P3, PT, R17, -0x1, !P2 ;  /* 0xffffffff1100780c */ /* 0x000fe20005764270 */
[----:B------:R-:W-:Y:S01]  /*0ad0*/  FADD R15, R15, R4 ;  /* 0x000000040f0f7221 */ /* 0x000fe20000000000 */
[----:B------:R-:W-:Y:S01]  /*0ae0*/  FADD R16, R16, R5 ;  /* 0x0000000510107221 */ /* 0x000fe20000000000 */
[----:B------:R-:W-:Y:S02]  /*0af0*/  CS2R R4, SRZ ;  /* 0x0000000000047805 */ /* 0x000fe4000001ff00 */
[----:B------:R-:W-:Y:S02]  /*0b00*/  CS2R R6, SRZ ;  /* 0x0000000000067805 */ /* 0x000fe4000001ff00 */
[----:B------:R-:W-:Y:S01]  /*0b10*/  ISETP.LT.AND P3, PT, R19, 0x132400, P3 ;  /* 0x001324001300780c */ /* 0x000fe20001f61270 */
[----:B------:R-:W-:Y:S01]  /*0b20*/  FADD R18, R18, R9 ;  /* 0x0000000912127221 */ /* 0x000fe20000000000 */
[----:B------:R-:W-:Y:S01]  /*0b30*/  FADD R22, R22, R11 ;  /* 0x0000000b16167221 */ /* 0x000fe20000000000 */
[----:B------:R-:W-:Y:S01]  /*0b40*/  CS2R R8, SRZ ;  /* 0x0000000000087805 */ /* 0x000fe2000001ff00 */
[----:B------:R-:W2:Y:S01]  /*0b50*/  @P4 LDG.E.128 R4, desc[UR4][R26.64+0x800] ;  /* 0x000800041a044981 */ /* 0x000ea2000c1e1d00 */
[----:B------:R-:W-:-:S08]  /*0b60*/  CS2R R10, SRZ ;  /* 0x00000000000a7805 */ /* 0x000fd0000001ff00 */
[----:B------:R1:W3:Y:S01]  /*0b70*/  @P3 LDG.E.128 R8, desc[UR4][R26.64+0x400] ;  /* 0x000400041a083981 */ /* 0x0002e2000c1e1d00 */
[----:B------:R-:W-:Y:S01]  /*0b80*/  FADD R24, R24, R25 ;  /* 0x0000001918187221 */ /* 0x000fe20000000000 */
[----:B------:R-:W-:-:S05]  /*0b90*/  VIADD R25, R17, 0x1 ;  /* 0x0000000111197836 */ /* 0x000fca0000000000 */
[C---:B------:R-:W-:Y:S02]  /*0ba0*/  ISETP.GE.U32.AND P1, PT, R25.reuse, 0x23, PT ;  /* 0x000000231900780c */ /* 0x040fe40003f26070 */
[----:B------:R-:W-:Y:S01]  /*0bb0*/  ISETP.LT.U32.AND P2, PT, R25, 0x23, !P2 ;  /* 0x000000231900780c */ /* 0x000fe20005741070 */
[C---:B-1----:R-:W-:Y:S02]  /*0bc0*/  VIADD R27, R19.reuse, 0x300 ;  /* 0x00000300131b7836 */ /* 0x042fe40000000000 */
[----:B------:R-:W-:Y:S02]  /*0bd0*/  VIADD R29, R19, 0x2200 ;  /* 0x00002200131d7836 */ /* 0x000fe40000000000 */
[----:B------:R-:W-:-:S04]  /*0be0*/  IMAD.WIDE R26, R27, 0x4, R20 ;  /* 0x000000041b1a7825 */ /* 0x000fc800078e0214 */
[----:B------:R-:W-:Y:S01]  /*0bf0*/  IMAD.WIDE R28, R29, 0x4, R20 ;  /* 0x000000041d1c7825 */ /* 0x000fe200078e0214 */
[----:B--2---:R-:W-:Y:S02]  /*0c00*/  SEL R25, R4, RZ, P4 ;  /* 0x000000ff04197207 */ /* 0x004fe40002000000 */
[----:B------:R-:W-:Y:S02]  /*0c10*/  SEL R4, R5, RZ, P4 ;  /* 0x000000ff05047207 */ /* 0x000fe40002000000 */
[----:B------:R-:W-:Y:S02]  /*0c20*/  SEL R5, R6, RZ, P4 ;  /* 0x000000ff06057207 */ /* 0x000fe40002000000 */
[----:B------:R-:W-:Y:S02]  /*0c30*/  SEL R7, R7, RZ, P4 ;  /* 0x000000ff07077207 */ /* 0x000fe40002000000 */
[----:B------:R-:W-:Y:S01]  /*0c40*/  ISETP.GT.AND P4, PT, R0, -0x1, !P0 ;  /* 0xffffffff0000780c */ /* 0x000fe20004784270 */
[----:B------:R-:W-:Y:S01]  /*0c50*/  FADD R14, R14, R5 ;  /* 0x000000050e0e7221 */ /* 0x000fe20000000000 */
[----:B---3--:R-:W-:-:S02]  /*0c60*/  SEL R5, R9, RZ, P3 ;  /* 0x000000ff09057207 */ /* 0x008fc40001800000 */
[----:B------:R-:W-:Y:S02]  /*0c70*/  SEL R8, R8, RZ, P3 ;  /* 0x000000ff08087207 */ /* 0x000fe40001800000 */
[----:B------:R-:W-:Y:S02]  /*0c80*/  SEL R9, R10, RZ, P3 ;  /* 0x000000ff0a097207 */ /* 0x000fe40001800000 */
[----:B------:R-:W-:Y:S02]  /*0c90*/  SEL R11, R11, RZ, P3 ;  /* 0x000000ff0b0b7207 */ /* 0x000fe40001800000 */
[----:B------:R-:W-:Y:S02]  /*0ca0*/  ISETP.LT.AND P3, PT, R23, 0x132400, P4 ;  /* 0x001324001700780c */ /* 0x000fe40002761270 */
[----:B------:R-:W-:Y:S01]  /*0cb0*/  ISETP.GT.AND P4, PT, R2, RZ, !P1 ;  /* 0x000000ff0200720c */ /* 0x000fe20004f84270 */
[----:B------:R-:W-:Y:S01]  /*0cc0*/  FADD R13, R13, R4 ;  /* 0x000000040d0d7221 */ /* 0x000fe20000000000 */
[----:B------:R-:W-:Y:S01]  /*0cd0*/  FADD R12, R12, R7 ;  /* 0x000000070c0c7221 */ /* 0x000fe20000000000 */
[----:B------:R-:W-:Y:S01]  /*0ce0*/  FADD R16, R16, R5 ;  /* 0x0000000510107221 */ /* 0x000fe20000000000 */
[----:B------:R-:W-:-:S02]  /*0cf0*/  ISETP.LT.AND P4, PT, R19, 0x132400, P4 ;  /* 0x001324001300780c */ /* 0x000fc40002781270 */
[----:B------:R-:W-:Y:S02]  /*0d00*/  CS2R R4, SRZ ;  /* 0x0000000000047805 */ /* 0x000fe4000001ff00 */
[----:B------:R-:W-:Y:S01]  /*0d10*/  CS2R R6, SRZ ;  /* 0x0000000000067805 */ /* 0x000fe2000001ff00 */
[----:B------:R-:W-:Y:S01]  /*0d20*/  FADD R15, R15, R8 ;  /* 0x000000080f0f7221 */ /* 0x000fe20000000000 */
[----:B------:R-:W-:Y:S01]  /*0d30*/  FADD R18, R18, R9 ;  /* 0x0000000912127221 */ /* 0x000fe20000000000 */
[----:B------:R-:W-:Y:S01]  /*0d40*/  FADD R22, R22, R11 ;  /* 0x0000000b16167221 */ /* 0x000fe20000000000 */
[----:B------:R-:W-:Y:S02]  /*0d50*/  CS2R R8, SRZ ;  /* 0x0000000000087805 */ /* 0x000fe4000001ff00 */
[----:B------:R-:W-:Y:S01]  /*0d60*/  CS2R R10, SRZ ;  /* 0x00000000000a7805 */ /* 0x000fe2000001ff00 */
[----:B------:R1:W2:Y:S05]  /*0d70*/  @P3 LDG.E.128 R4, desc[UR4][R26.64] ;  /* 0x000000041a043981 */ /* 0x0002aa000c1e1d00 */
[----:B------:R2:W3:Y:S01]  /*0d80*/  @P4 LDG.E.128 R8, desc[UR4][R28.64] ;  /* 0x000000041c084981 */ /* 0x0004e2000c1e1d00 */
[----:B------:R-:W-:Y:S01]  /*0d90*/  FADD R24, R24, R25 ;  /* 0x0000001918187221 */ /* 0x000fe20000000000 */
[----:B-1----:R-:W-:-:S05]  /*0da0*/  VIADD R26, R0, 0x1 ;  /* 0x00000001001a7836 */ /* 0x002fca0000000000 */
[----:B------:R-:W-:-:S04]  /*0db0*/  ISETP.LT.U32.AND P0, PT, R26, 0x23, !P0 ;  /* 0x000000231a00780c */ /* 0x000fc80004701070 */
[----:B------:R-:W-:Y:S02]  /*0dc0*/  ISETP.LT.AND P0, PT, R23, 0x132400, P0 ;  /* 0x001324001700780c */ /* 0x000fe40000701270 */
[----:B--2---:R-:W-:Y:S02]  /*0dd0*/  SEL R29, R4, RZ, P3 ;  /* 0x000000ff041d7207 */ /* 0x004fe40001800000 */
[----:B------:R-:W-:Y:S02]  /*0de0*/  SEL R4, R5, RZ, P3 ;  /* 0x000000ff05047207 */ /* 0x000fe40001800000 */
[----:B------:R-:W-:Y:S02]  /*0df0*/  SEL R5, R6, RZ, P3 ;  /* 0x000000ff06057207 */ /* 0x000fe40001800000 */
[----:B------:R-:W-:Y:S02]  /*0e00*/  SEL R25, R7, RZ, P3 ;  /* 0x000000ff07197207 */ /* 0x000fe40001800000 */
[----:B------:R-:W-:-:S02]  /*0e10*/  ISETP.GE.U32.AND P3, PT, R26, 0x23, PT ;  /* 0x000000231a00780c */ /* 0x000fc40003f66070 */
[----:B---3--:R-:W-:Y:S02]  /*0e20*/  SEL R8, R8, RZ, P4 ;  /* 0x000000ff08087207 */ /* 0x008fe40002000000 */
[----:B------:R-:W-:Y:S02]  /*0e30*/  SEL R9, R9, RZ, P4 ;  /* 0x000000ff09097207 */ /* 0x000fe40002000000 */
[----:B------:R-:W-:Y:S02]  /*0e40*/  SEL R27, R10, RZ, P4 ;  /* 0x000000ff0a1b7207 */ /* 0x000fe40002000000 */
[----:B------:R-:W-:Y:S02]  /*0e50*/  SEL R11, R11, RZ, P4 ;  /* 0x000000ff0b0b7207 */ /* 0x000fe40002000000 */
[C---:B------:R-:W-:Y:S02]  /*0e60*/  ISETP.GT.AND P4, PT, R3.reuse, RZ, !P3 ;  /* 0x000000ff0300720c */ /* 0x040fe40005f84270 */
[----:B------:R-:W-:-:S02]  /*0e70*/  ISETP.GT.AND P3, PT, R3, -0x1, !P3 ;  /* 0xffffffff0300780c */ /* 0x000fc40005f64270 */
[----:B------:R-:W-:Y:S01]  /*0e80*/  ISETP.LT.AND P4, PT, R23, 0x132400, P4 ;  /* 0x001324001700780c */ /* 0x000fe20002781270 */
[----:B------:R-:W-:Y:S01]  /*0e90*/  FADD R24, R24, R29 ;  /* 0x0000001d18187221 */ /* 0x000fe20000000000 */
[----:B------:R-:W-:Y:S01]  /*0ea0*/  VIADD R29, R19, 0x2400 ;  /* 0x00002400131d7836 */ /* 0x000fe20000000000 */
[----:B------:R-:W-:Y:S01]  /*0eb0*/  ISETP.LT.AND P3, PT, R23, 0x132400, P3 ;  /* 0x001324001700780c */ /* 0x000fe20001f61270 */
[----:B------:R-:W-:Y:S01]  /*0ec0*/  FADD R10, R13, R4 ;  /* 0x000000040d0a7221 */ /* 0x000fe20000000000 */
[----:B------:R-:W-:Y:S01]  /*0ed0*/  FADD R23, R14, R5 ;  /* 0x000000050e177221 */ /* 0x000fe20000000000 */
[----:B------:R-:W-:Y:S02]  /*0ee0*/  CS2R R4, SRZ ;  /* 0x0000000000047805 */ /* 0x000fe4000001ff00 */
[----:B------:R-:W-:Y:S01]  /*0ef0*/  CS2R R6, SRZ ;  /* 0x0000000000067805 */ /* 0x000fe2000001ff00 */
[----:B------:R-:W-:-:S05]  /*0f00*/  IMAD.WIDE R28, R29, 0x4, R20 ;  /* 0x000000041d1c7825 */ /* 0x000fca00078e0214 */
[----:B------:R-:W2:Y:S01]  /*0f10*/  @P4 LDG.E.128 R4, desc[UR4][R28.64] ;  /* 0x000000041c044981 */ /* 0x000ea2000c1e1d00 */
[----:B------:R-:W-:Y:S01]  /*0f20*/  ISETP.GT.AND P1, PT, R2, -0x1, !P1 ;  /* 0xffffffff0200780c */ /* 0x000fe20004f24270 */
[----:B------:R-:W-:-:S03]  /*0f30*/  FADD R18, R18, R27 ;  /* 0x0000001b12127221 */ /* 0x000fc60000000000 */
[C---:B------:R-:W-:Y:S01]  /*0f40*/  ISETP.LT.AND P1, PT, R19.reuse, 0x132400, P1 ;  /* 0x001324001300780c */ /* 0x040fe20000f21270 */
[----:B------:R-:W-:Y:S02]  /*0f50*/  VIADD R27, R19, 0x2300 ;  /* 0x00002300131b7836 */ /* 0x000fe40000000000 */
[----:B------:R-:W-:Y:S01]  /*0f60*/  FADD R25, R12, R25 ;  /* 0x000000190c197221 */ /* 0x000fe20000000000 */
[----:B------:R-:W-:Y:S01]  /*0f70*/  FADD R8, R15, R8 ;  /* 0x000000080f087221 */ /* 0x000fe20000000000 */
[----:B------:R-:W-:Y:S01]  /*0f80*/  CS2R R14, SRZ ;  /* 0x00000000000e7805 */ /* 0x000fe2000001ff00 */
[----:B------:R-:W-:Y:S01]  /*0f90*/  IMAD.WIDE R26, R27, 0x4, R20 ;  /* 0x000000041b1a7825 */ /* 0x000fe200078e0214 */
[----:B--2---:R-:W-:-:S05]  /*0fa0*/  SEL R13, R4, RZ, P4 ;  /* 0x000000ff040d7207 */ /* 0x004fca0002000000 */
[----:B------:R-:W-:Y:S01]  /*0fb0*/  FADD R24, R24, R13 ;  /* 0x0000000d18187221 */ /* 0x000fe20000000000 */
[----:B------:R-:W-:-:S06]  /*0fc0*/  CS2R R12, SRZ ;  /* 0x00000000000c7805 */ /* 0x000fcc000001ff00 */
[----:B------:R-:W2:Y:S01]  /*0fd0*/  @P1 LDG.E.128 R12, desc[UR4][R26.64] ;  /* 0x000000041a0c1981 */ /* 0x000ea2000c1e1d00 */
[----:B------:R-:W-:Y:S02]  /*0fe0*/  SEL R4, R7, RZ, P4 ;  /* 0x000000ff07047207 */ /* 0x000fe40002000000 */
[----:B------:R-:W-:Y:S02]  /*0ff0*/  SEL R5, R5, RZ, P4 ;  /* 0x000000ff05057207 */ /* 0x000fe40002000000 */
[----:B------:R-:W-:Y:S01]  /*1000*/  SEL R6, R6, RZ, P4 ;  /* 0x000000ff06067207 */ /* 0x000fe20002000000 */
[----:B------:R-:W-:Y:S01]  /*1010*/  FADD R22, R22, R11 ;  /* 0x0000000b16167221 */ /* 0x000fe20000000000 */
[----:B------:R-:W-:Y:S02]  /*1020*/  VIADD R11, R19, 0x2500 ;  /* 0x00002500130b7836 */ /* 0x000fe40000000000 */
[----:B------:R-:W-:Y:S01]  /*1030*/  FADD R9, R16, R9 ;  /* 0x0000000910097221 */ /* 0x000fe20000000000 */
[----:B------:R-:W-:Y:S01]  /*1040*/  FADD R16, R10, R5 ;  /* 0x000000050a107221 */ /* 0x000fe20000000000 */
[----:B------:R-:W-:Y:S01]  /*1050*/  FADD R23, R23, R6 ;  /* 0x0000000617177221 */ /* 0x000fe20000000000 */
[----:B------:R-:W-:Y:S01]  /*1060*/  FADD R25, R25, R4 ;  /* 0x0000000419197221 */ /* 0x000fe20000000000 */
[----:B------:R-:W-:Y:S01]  /*1070*/  CS2R R4, SRZ ;  /* 0x0000000000047805 */ /* 0x000fe2000001ff00 */
[----:B------:R-:W-:Y:S01]  /*1080*/  IMAD.WIDE R10, R11, 0x4, R20 ;  /* 0x000000040b0a7825 */ /* 0x000fe200078e0214 */
[----:B--2---:R-:W-:-:S05]  /*1090*/  SEL R7, R12, RZ, P1 ;  /* 0x000000ff0c077207 */ /* 0x004fca0000800000 */
[----:B------:R-:W-:Y:S01]  /*10a0*/  FADD R26, R8, R7 ;  /* 0x00000007081a7221 */ /* 0x000fe20000000000 */
[----:B------:R-:W-:-:S06]  /*10b0*/  CS2R R6, SRZ ;  /* 0x0000000000067805 */ /* 0x000fcc000001ff00 */
[----:B------:R1:W2:Y:S01]  /*10c0*/  @P3 LDG.E.128 R4, desc[UR4][R10.64] ;  /* 0x000000040a043981 */ /* 0x0002a2000c1e1d00 */
[----:B------:R-:W-:Y:S02]  /*10d0*/  ISETP.LT.AND P2, PT, R19, 0x132400, P2 ;  /* 0x001324001300780c */ /* 0x000fe40001741270 */
[----:B------:R-:W-:-:S05]  /*10e0*/  SEL R8, R13, RZ, P1 ;  /* 0x000000ff0d087207 */ /* 0x000fca0000800000 */
[----:B------:R-:W-:Y:S01]  /*10f0*/  FADD R27, R9, R8 ;  /* 0x00000008091b7221 */ /* 0x000fe20000000000 */
[----:B------:R-:W-:Y:S02]  /*1100*/  CS2R R8, SRZ ;  /* 0x0000000000087805 */ /* 0x000fe4000001ff00 */
[----:B-1----:R-:W-:Y:S02]  /*1110*/  CS2R R10, SRZ ;  /* 0x00000000000a7805 */ /* 0x002fe4000001ff00 */
[----:B------:R-:W-:-:S04]  /*1120*/  SEL R13, R14, RZ, P1 ;  /* 0x000000ff0e0d7207 */ /* 0x000fc80000800000 */
[----:B------:R1:W3:Y:S01]  /*1130*/  @P2 LDG.E.128 R8, desc[UR4][R28.64] ;  /* 0x000000041c082981 */ /* 0x0002e2000c1e1d00 */
[----:B------:R-:W-:Y:S01]  /*1140*/  SEL R12, R15, RZ, P1 ;  /* 0x000000ff0f0c7207 */ /* 0x000fe20000800000 */
[----:B------:R-:W-:Y:S01]  /*1150*/  FADD R18, R18, R13 ;  /* 0x0000000d12127221 */ /* 0x000fe20000000000 */
[----:B------:R-:W-:-:S03]  /*1160*/  VIADD R13, R19, 0x2600 ;  /* 0x00002600130d7836 */ /* 0x000fc60000000000 */
[----:B------:R-:W-:Y:S01]  /*1170*/  FADD R22, R22, R12 ;  /* 0x0000000c16167221 */ /* 0x000fe20000000000 */
[----:B------:R-:W-:Y:S01]  /*1180*/  IMAD.WIDE R20, R13, 0x4, R20 ;  /* 0x000000040d147825 */ /* 0x000fe200078e0214 */
[----:B------:R-:W-:Y:S02]  /*1190*/  CS2R R12, SRZ ;  /* 0x00000000000c7805 */ /* 0x000fe4000001ff00 */
[C---:B------:R-:W-:Y:S02]  /*11a0*/  ISETP.GT.AND P1, PT, R17.reuse, 0x21, PT ;  /* 0x000000211100780c */ /* 0x040fe40003f24270 */
[----:B------:R-:W-:Y:S02]  /*11b0*/  ISETP.GE.AND P4, PT, R17, 0x22, PT ;  /* 0x000000221100780c */ /* 0x000fe40003f86270 */
[----:B--2---:R-:W-:-:S05]  /*11c0*/  SEL R15, R4, RZ, P3 ;  /* 0x000000ff040f7207 */ /* 0x004fca0001800000 */
[----:B------:R-:W-:Y:S01]  /*11d0*/  FADD R24, R24, R15 ;  /* 0x0000000f18187221 */ /* 0x000fe20000000000 */
[----:B------:R-:W-:-:S06]  /*11e0*/  CS2R R14, SRZ ;  /* 0x00000000000e7805 */ /* 0x000fcc000001ff00 */
[----:B------:R-:W2:Y:S01]  /*11f0*/  @P0 LDG.E.128 R12, desc[UR4][R20.64] ;  /* 0x00000004140c0981 */ /* 0x000ea2000c1e1d00 */
[----:B------:R-:W-:-:S05]  /*1200*/  VIADD R4, R17, 0x2 ;  /* 0x0000000211047836 */ /* 0x000fca0000000000 */
[----:B------:R-:W-:-:S05]  /*1210*/  SEL R4, R4, RZ, !P4 ;  /* 0x000000ff04047207 */ /* 0x000fca0006000000 */
[----:B-1----:R-:W-:Y:S02]  /*1220*/  VIADD R29, R4, 0x24 ;  /* 0x00000024041d7836 */ /* 0x002fe40000000000 */
[----:B------:R-:W-:Y:S01]  /*1230*/  @!P1 IMAD.MOV R29, RZ, RZ, R4 ;  /* 0x000000ffff1d9224 */ /* 0x000fe200078e0204 */
[C---:B------:R-:W-:Y:S01]  /*1240*/  ISETP.GT.AND P1, PT, R2.reuse, 0x21, PT ;  /* 0x000000210200780c */ /* 0x040fe20003f24270 */
[C---:B------:R-:W-:Y:S01]  /*1250*/  VIADD R4, R2.reuse, 0x2 ;  /* 0x0000000202047836 */ /* 0x040fe20000000000 */
[----:B------:R-:W-:Y:S02]  /*1260*/  ISETP.GE.AND P4, PT, R2, 0x22, PT ;  /* 0x000000220200780c */ /* 0x000fe40003f86270 */
[----:B------:R-:W-:Y:S02]  /*1270*/  SEL R28, R5, RZ, P3 ;  /* 0x000000ff051c7207 */ /* 0x000fe40001800000 */
[----:B------:R-:W-:-:S05]  /*1280*/  SEL R5, R4, RZ, !P4 ;  /* 0x000000ff04057207 */ /* 0x000fca0006000000 */
[----:B------:R-:W-:Y:S02]  /*1290*/  VIADD R4, R5, 0x24 ;  /* 0x0000002405047836 */ /* 0x000fe40000000000 */
[----:B------:R-:W-:Y:S02]  /*12a0*/  @!P1 IMAD.MOV R4, RZ, RZ, R5 ;  /* 0x000000ffff049224 */ /* 0x000fe400078e0205 */
[----:B------:R-:W-:Y:S01]  /*12b0*/  IMAD R5, R17, R2, RZ ;  /* 0x0000000211057224 */ /* 0x000fe200078e02ff */
[----:B------:R-:W-:-:S04]  /*12c0*/  SEL R6, R6, RZ, P3 ;  /* 0x000000ff06067207 */ /* 0x000fc80001800000 */
[----:B------:R-:W-:-:S04]  /*12d0*/  IADD3 R5, R5, -R17, -R2 ;  /* 0x8000001105057210 */ /* 0x000fc80007ffe802 */
[----:B------:R-:W-:Y:S01]  /*12e0*/  IADD3 R5, R29, R5, R4 ;  /* 0x000000051d057210 */ /* 0x000fe20007ffe004 */
[----:B------:R-:W-:Y:S01]  /*12f0*/  FADD R23, R23, R6 ;  /* 0x0000000617177221 */ /* 0x000fe20000000000 */
[----:B------:R-:W-:-:S03]  /*1300*/  IMAD R17, R17, R4, RZ ;  /* 0x0000000411117224 */ /* 0x000fc600078e02ff */
[----:B------:R-:W-:Y:S01]  /*1310*/  VIADD R6, R5, 0x1 ;  /* 0x0000000105067836 */ /* 0x000fe20000000000 */
[----:B------:R-:W-:Y:S01]  /*1320*/  ISETP.GE.AND P1, PT, R0, 0x22, PT ;  /* 0x000000220000780c */ /* 0x000fe20003f26270 */
[----:B------:R-:W-:Y:S02]  /*1330*/  IMAD R2, R2, R29, R17 ;  /* 0x0000001d02027224 */ /* 0x000fe400078e0211 */
[----:B------:R-:W-:Y:S02]  /*1340*/  VIADD R5, R0, 0x2 ;  /* 0x0000000200057836 */ /* 0x000fe40000000000 */
[----:B------:R-:W-:Y:S01]  /*1350*/  IMAD R29, R29, R4, R6 ;  /* 0x000000041d1d7224 */ /* 0x000fe200078e0206 */
[C---:B------:R-:W-:Y:S01]  /*1360*/  ISETP.GE.AND P4, PT, R3.reuse, 0x22, PT ;  /* 0x000000220300780c */ /* 0x040fe20003f86270 */
[----:B------:R-:W-:Y:S01]  /*1370*/  VIADD R4, R3, 0x2 ;  /* 0x0000000203047836 */ /* 0x000fe20000000000 */
[----:B------:R-:W-:Y:S02]  /*1380*/  SEL R6, R5, RZ, !P1 ;  /* 0x000000ff05067207 */ /* 0x000fe40004800000 */
[----:B------:R-:W-:-:S02]  /*1390*/  ISETP.GT.AND P1, PT, R3, 0x21, PT ;  /* 0x000000210300780c */ /* 0x000fc40003f24270 */
[----:B------:R-:W-:Y:S02]  /*13a0*/  SEL R4, R4, RZ, !P4 ;  /* 0x000000ff04047207 */ /* 0x000fe40006000000 */
[C---:B------:R-:W-:Y:S01]  /*13b0*/  ISETP.GT.AND P4, PT, R0.reuse, 0x21, PT ;  /* 0x000000210000780c */ /* 0x040fe20003f84270 */
[----:B------:R-:W-:Y:S02]  /*13c0*/  IMAD R17, R0, R3, RZ ;  /* 0x0000000300117224 */ /* 0x000fe400078e02ff */
[----:B------:R-:W-:-:S06]  /*13d0*/  VIADD R5, R4, 0x24 ;  /* 0x0000002404057836 */ /* 0x000fcc0000000000 */
[----:B------:R-:W-:Y:S02]  /*13e0*/  @!P1 IMAD.MOV R5, RZ, RZ, R4 ;  /* 0x000000ffff059224 */ /* 0x000fe400078e0204 */
[----:B------:R-:W-:Y:S02]  /*13f0*/  VIADD R4, R6, 0x24 ;  /* 0x0000002406047836 */ /* 0x000fe40000000000 */
[----:B------:R-:W-:Y:S01]  /*1400*/  @!P4 IMAD.MOV R4, RZ, RZ, R6 ;  /* 0x000000ffff04c224 */ /* 0x000fe200078e0206 */
[----:B------:R-:W-:-:S04]  /*1410*/  IADD3 R6, R17, -R0, -R3 ;  /* 0x8000000011067210 */ /* 0x000fc80007ffe803 */
[----:B------:R-:W-:Y:S01]  /*1420*/  IADD3 R6, R4, R6, R5 ;  /* 0x0000000604067210 */ /* 0x000fe20007ffe005 */
[-C--:B------:R-:W-:Y:S02]  /*1430*/  IMAD R0, R0, R5.reuse, RZ ;  /* 0x0000000500007224 */ /* 0x080fe400078e02ff */
[----:B------:R-:W-:Y:S02]  /*1440*/  IMAD.IADD R2, R29, 0x1, -R2 ;  /* 0x000000011d027824 */ /* 0x000fe400078e0a02 */
[----:B------:R-:W-:Y:S02]  /*1450*/  VIADD R6, R6, 0x1 ;  /* 0x0000000106067836 */ /* 0x000fe40000000000 */
[----:B------:R-:W-:Y:S02]  /*1460*/  IMAD R0, R3, R4, R0 ;  /* 0x0000000403007224 */ /* 0x000fe400078e0200 */
[----:B------:R-:W-:Y:S01]  /*1470*/  IMAD R5, R4, R5, R6 ;  /* 0x0000000504057224 */ /* 0x000fe200078e0206 */
[----:B------:R-:W-:-:S02]  /*1480*/  I2FP.F32.S32 R4, R2 ;  /* 0x0000000200047245 */ /* 0x000fc40000201400 */
[----:B------:R-:W-:Y:S01]  /*1490*/  SEL R6, R7, RZ, P3 ;  /* 0x000000ff07067207 */ /* 0x000fe20001800000 */
[----:B------:R-:W-:Y:S01]  /*14a0*/  IMAD.IADD R0, R5, 0x1, -R0 ;  /* 0x0000000105007824 */ /* 0x000fe200078e0a00 */
[C---:B------:R-:W-:Y:S01]  /*14b0*/  FSETP.GT.AND P1, PT, |R4|.reuse, 8.50705917302346158658e+37, PT ;  /* 0x7e8000000400780b */ /* 0x040fe20003f24200 */
[----:B------:R-:W1:Y:S01]  /*14c0*/  LDC.64 R2, c[0x0][0x218] ;  /* 0x00008600ff027b82 */ /* 0x000e620000000a00 */
[----:B------:R-:W-:Y:S02]  /*14d0*/  FSETP.GEU.AND P4, PT, |R4|, 1.175494350822287508e-38, PT ;  /* 0x008000000400780b */ /* 0x000fe40003f8e200 */
[----:B------:R-:W-:Y:S01]  /*14e0*/  I2FP.F32.S32 R0, R0 ;  /* 0x0000000000007245 */ /* 0x000fe20000201400 */
[----:B------:R-:W-:-:S03]  /*14f0*/  FADD R25, R25, R6 ;  /* 0x0000000619197221 */ /* 0x000fc60000000000 */
[----:B------:R-:W-:Y:S02]  /*1500*/  FSETP.GT.AND P3, PT, |R0|, 8.50705917302346158658e+37, PT ;  /* 0x7e8000000000780b */ /* 0x000fe40003f64200 */
[----:B---3--:R-:W-:Y:S02]  /*1510*/  SEL R5, R8, RZ, P2 ;  /* 0x000000ff08057207 */ /* 0x008fe40001000000 */
[----:B------:R-:W-:Y:S02]  /*1520*/  SEL R6, R9, RZ, P2 ;  /* 0x000000ff09067207 */ /* 0x000fe40001000000 */
[----:B------:R-:W-:Y:S02]  /*1530*/  SEL R7, R10, RZ, P2 ;  /* 0x000000ff0a077207 */ /* 0x000fe40001000000 */
[----:B------:R-:W-:Y:S02]  /*1540*/  SEL R11, R11, RZ, P2 ;  /* 0x000000ff0b0b7207 */ /* 0x000fe40001000000 */
[----:B------:R-:W-:Y:S01]  /*1550*/  FSETP.GEU.AND P2, PT, |R0|, 1.175494350822287508e-38, PT ;  /* 0x008000000000780b */ /* 0x000fe20003f4e200 */
[----:B------:R-:W-:-:S02]  /*1560*/  @P1 FMUL R4, R4, 0.25 ;  /* 0x3e80000004041820 */ /* 0x000fc40000400000 */
[----:B------:R-:W-:Y:S02]  /*1570*/  @P3 FMUL R0, R0, 0.25 ;  /* 0x3e80000000003820 */ /* 0x000fe40000400000 */
[----:B------:R-:W-:Y:S01]  /*1580*/  @!P4 FMUL R4, R4, 16777216 ;  /* 0x4b8000000404c820 */ /* 0x000fe20000400000 */
[----:B------:R-:W-:Y:S01]  /*1590*/  FADD R26, R26, R5 ;  /* 0x000000051a1a7221 */ /* 0x000fe20000000000 */
[----:B------:R-:W-:Y:S02]  /*15a0*/  FADD R5, R27, R6 ;  /* 0x000000061b057221 */ /* 0x000fe40000000000 */
[----:B------:R-:W3:Y:S01]  /*15b0*/  MUFU.RCP R10, R4 ;  /* 0x00000004000a7308 */ /* 0x000ee20000001000 */
[----:B------:R-:W-:Y:S01]  /*15c0*/  FADD R6, R18, R7 ;  /* 0x0000000712067221 */ /* 0x000fe20000000000 */
[----:B------:R-:W-:Y:S02]  /*15d0*/  FADD R7, R22, R11 ;  /* 0x0000000b16077221 */ /* 0x000fe40000000000 */
[----:B------:R-:W-:Y:S01]  /*15e0*/  @!P2 FMUL R0, R0, 16777216 ;  /* 0x4b8000000000a820 */ /* 0x000fe20000400000 */
[----:B------:R-:W-:Y:S01]  /*15f0*/  FADD R16, R16, R28 ;  /* 0x0000001c10107221 */ /* 0x000fe20000000000 */
[----:B------:R-:W-:Y:S01]  /*1600*/  @P1 FMUL R26, R26, 0.25 ;  /* 0x3e8000001a1a1820 */ /* 0x000fe20000400000 */
[----:B------:R-:W-:Y:S01]  /*1610*/  @P1 FMUL R5, R5, 0.25 ;  /* 0x3e80000005051820 */ /* 0x000fe20000400000 */
[----:B------:R-:W-:Y:S01]  /*1620*/  @P1 FMUL R6, R6, 0.25 ;  /* 0x3e80000006061820 */ /* 0x000fe20000400000 */
[----:B------:R-:W-:Y:S01]  /*1630*/  @P1 FMUL R7, R7, 0.25 ;  /* 0x3e80000007071820 */ /* 0x000fe20000400000 */
[----:B------:R-:W4:Y:S01]  /*1640*/  MUFU.RCP R0, R0 ;  /* 0x0000000000007308 */ /* 0x000f220000001000 */
[----:B------:R-:W-:Y:S01]  /*1650*/  @!P4 FMUL R26, R26, 16777216 ;  /* 0x4b8000001a1ac820 */ /* 0x000fe20000400000 */
[----:B------:R-:W-:Y:S01]  /*1660*/  @!P4 FMUL R5, R5, 16777216 ;  /* 0x4b8000000505c820 */ /* 0x000fe20000400000 */
[----:B------:R-:W-:Y:S01]  /*1670*/  @!P4 FMUL R6, R6, 16777216 ;  /* 0x4b8000000606c820 */ /* 0x000fe20000400000 */
[----:B------:R-:W-:Y:S01]  /*1680*/  @!P4 FMUL R7, R7, 16777216 ;  /* 0x4b8000000707c820 */ /* 0x000fe20000400000 */
[----:B-1----:R-:W-:-:S04]  /*1690*/  IMAD.WIDE R2, R19, 0x4, R2 ;  /* 0x0000000413027825 */ /* 0x002fc800078e0202 */
[C---:B---3--:R-:W-:Y:S01]  /*16a0*/  FMUL R4, R10.reuse, R26 ;  /* 0x0000001a0a047220 */ /* 0x048fe20000400000 */
[C---:B------:R-:W-:Y:S01]  /*16b0*/  FMUL R5, R10.reuse, R5 ;  /* 0x000000050a057220 */ /* 0x040fe20000400000 */
[C---:B------:R-:W-:Y:S01]  /*16c0*/  FMUL R6, R10.reuse, R6 ;  /* 0x000000060a067220 */ /* 0x040fe20000400000 */
[----:B------:R-:W-:-:S05]  /*16d0*/  FMUL R7, R10, R7 ;  /* 0x000000070a077220 */ /* 0x000fca0000400000 */
[----:B------:R1:W-:Y:S01]  /*16e0*/  @!P6 STG.E.128 desc[UR4][R2.64], R4 ;  /* 0x000000040200e986 */ /* 0x0003e2000c101d04 */
[----:B--2---:R-:W-:Y:S02]  /*16f0*/  SEL R9, R12, RZ, P0 ;  /* 0x000000ff0c097207 */ /* 0x004fe40000000000 */
[----:B------:R-:W-:Y:S02]  /*1700*/  SEL R13, R13, RZ, P0 ;  /* 0x000000ff0d0d7207 */ /* 0x000fe40000000000 */
[----:B------:R-:W-:Y:S02]  /*1710*/  SEL R14, R14, RZ, P0 ;  /* 0x000000ff0e0e7207 */ /* 0x000fe40000000000 */
[----:B------:R-:W-:Y:S01]  /*1720*/  SEL R8, R15, RZ, P0 ;  /* 0x000000ff0f087207 */ /* 0x000fe20000000000 */
[----:B------:R-:W-:Y:S01]  /*1730*/  FADD R9, R24, R9 ;  /* 0x0000000918097221 */ /* 0x000fe20000000000 */
[----:B------:R-:W-:Y:S01]  /*1740*/  FADD R13, R16, R13 ;  /* 0x0000000d100d7221 */ /* 0x000fe20000000000 */
[----:B------:R-:W-:-:S02]  /*1750*/  FADD R14, R23, R14 ;  /* 0x0000000e170e7221 */ /* 0x000fc40000000000 */
[----:B------:R-:W-:Y:S01]  /*1760*/  FADD R8, R25, R8 ;  /* 0x0000000819087221 */ /* 0x000fe20000000000 */
[----:B------:R-:W-:Y:S01]  /*1770*/  @P3 FMUL R9, R9, 0.25 ;  /* 0x3e80000009093820 */ /* 0x000fe20000400000 */
[----:B------:R-:W-:Y:S01]  /*1780*/  @P3 FMUL R13, R13, 0.25 ;  /* 0x3e8000000d0d3820 */ /* 0x000fe20000400000 */
[----:B------:R-:W-:Y:S01]  /*1790*/  @P3 FMUL R14, R14, 0.25 ;  /* 0x3e8000000e0e3820 */ /* 0x000fe20000400000 */
[----:B------:R-:W-:Y:S01]  /*17a0*/  @P3 FMUL R8, R8, 0.25 ;  /* 0x3e80000008083820 */ /* 0x000fe20000400000 */
[----:B------:R-:W-:Y:S01]  /*17b0*/  @!P2 FMUL R9, R9, 16777216 ;  /* 0x4b8000000909a820 */ /* 0x000fe20000400000 */
[----:B------:R-:W-:Y:S01]  /*17c0*/  @!P2 FMUL R13, R13, 16777216 ;  /* 0x4b8000000d0da820 */ /* 0x000fe20000400000 */
[----:B------:R-:W-:Y:S01]  /*17d0*/  @!P2 FMUL R14, R14, 16777216 ;  /* 0x4b8000000e0ea820 */ /* 0x000fe20000400000 */
[----:B------:R-:W-:Y:S01]  /*17e0*/  @!P2 FMUL R8, R8, 16777216 ;  /* 0x4b8000000808a820 */ /* 0x000fe20000400000 */
[C---:B----4-:R-:W-:Y:S01]  /*17f0*/  FMUL R12, R0.reuse, R9 ;  /* 0x00000009000c7220 */ /* 0x050fe20000400000 */
[C---:B------:R-:W-:Y:S01]  /*1800*/  FMUL R13, R0.reuse, R13 ;  /* 0x0000000d000d7220 */ /* 0x040fe20000400000 */
[C---:B------:R-:W-:Y:S01]  /*1810*/  FMUL R14, R0.reuse, R14 ;  /* 0x0000000e000e7220 */ /* 0x040fe20000400000 */
[----:B------:R-:W-:Y:S01]  /*1820*/  FMUL R15, R0, R8 ;  /* 0x00000008000f7220 */ /* 0x000fe20000400000 */
[----:B-1----:R-:W-:Y:S06]  /*1830*/  @P5 EXIT ;  /* 0x000000000000594d */ /* 0x002fec0003800000 */
[----:B------:R-:W-:Y:S01]  /*1840*/  STG.E.128 desc[UR4][R2.64+0x800], R12 ;  /* 0x0008000c02007986 */ /* 0x000fe2000c101d04 */
[----:B------:R-:W-:Y:S05]  /*1850*/  EXIT ;  /* 0x000000000000794d */ /* 0x000fea0003800000 */
.L_x_0:
[----:B------:R-:W-:-:S00]  /*1860*/  BRA `(.L_x_0) ;  /* 0xfffffffc00fc7947 */ /* 0x000fc0000383ffff */
[----:B------:R-:W-:-:S00]  /*1870*/  NOP ;  /* 0x0000000000007918 */ /* 0x000fc00000000000 */
        /* <DEDUP_REMOVED lines=8> */
.L_x_1:


//--------------------- .nv.constant0.triton_poi_fused_avg_pool2d_22 --------------------------
	.section	.nv.constant0.triton_poi_fused_avg_pool2d_22,"a",@progbits
	.sectionflags	@""
	.align	4
.nv.constant0.triton_poi_fused_avg_pool2d_22:
	.zero		548
